//
// Generated by NVIDIA NVVM Compiler
//
// Compiler Build ID: CL-36424714
// Cuda compilation tools, release 13.0, V13.0.88
// Based on NVVM 20.0.0
//

.version 9.0
.target sm_100
.address_size 64

	// .globl	_Z16set_global_valuei
.global .align 4 .u32 d_global;

.visible .entry _Z16set_global_valuei(
	.param .u32 _Z16set_global_valuei_param_0
)
{
	.reg .pred 	%p<2>;
	.reg .b32 	%r<5>;

	ld.param.u32 	%r1, [_Z16set_global_valuei_param_0];
	mov.u32 	%r2, %tid.x;
	mov.u32 	%r3, %ctaid.x;
	or.b32  	%r4, %r2, %r3;
	setp.ne.s32 	%p1, %r4, 0;
	@%p1 bra 	$L__BB0_2;
	st.global.u32 	[d_global], %r1;
$L__BB0_2:
	ret;

}
	// .globl	_Z16get_global_valuePi
.visible .entry _Z16get_global_valuePi(
	.param .u64 .ptr .align 1 _Z16get_global_valuePi_param_0
)
{
	.reg .pred 	%p<2>;
	.reg .b32 	%r<5>;
	.reg .b64 	%rd<3>;

	ld.param.u64 	%rd1, [_Z16get_global_valuePi_param_0];
	mov.u32 	%r1, %tid.x;
	mov.u32 	%r2, %ctaid.x;
	or.b32  	%r3, %r1, %r2;
	setp.ne.s32 	%p1, %r3, 0;
	@%p1 bra 	$L__BB1_2;
	cvta.to.global.u64 	%rd2, %rd1;
	ld.global.u32 	%r4, [d_global];
	st.global.u32 	[%rd2], %r4;
$L__BB1_2:
	ret;

}


// ===== COMPILED SASS (sm_100) =====

	.target	sm_100

	.elftype	@"ET_EXEC"


//--------------------- .note.nv.tkinfo           --------------------------
	.section	.note.nv.tkinfo,"",@"SHT_NOTE"
	.sectionflags	@"SHF_NOTE_NV_TKINFO"
	.tkinfo
        /*0018*/ 	.word	0x00000002
        /*0030*/ 	.string	""
        /*0030*/ 	.string	"ptxas"
        /*0030*/ 	.string	"Cuda compilation tools, release 13.0, V13.0.88"
        /*0030*/ 	.string	"Build cuda_13.0.r13.0/compiler.36424714_0"
        /*0030*/ 	.string	"-arch sm_100 -m 64 "



//--------------------- .note.nv.cuinfo           --------------------------
	.section	.note.nv.cuinfo,"",@"SHT_NOTE"
	.sectionflags	@"SHF_NOTE_NV_CUINFO"
        /*0018*/ 	.short	0x0002
        /*001a*/ 	.short	0x0064
        /*001c*/ 	.short	0x0082
	.zero		2


//--------------------- .nv.info                  --------------------------
	.section	.nv.info,"",@"SHT_CUDA_INFO"
	.align	4


	//----- nvinfo : EIATTR_REGCOUNT
	.align		4
        /*0000*/ 	.byte	0x04, 0x2f
        /*0002*/ 	.short	(.L_2 - .L_1)
	.align		4
.L_1:
        /*0004*/ 	.word	index@(_Z16set_global_valuei)
        /*0008*/ 	.word	0x00000008


	//----- nvinfo : EIATTR_FRAME_SIZE
	.align		4
.L_2:
        /*000c*/ 	.byte	0x04, 0x11
        /*000e*/ 	.short	(.L_4 - .L_3)
	.align		4
.L_3:
        /*0010*/ 	.word	index@(_Z16set_global_valuei)
        /*0014*/ 	.word	0x00000000


	//----- nvinfo : EIATTR_REGCOUNT
	.align		4
.L_4:
        /*0018*/ 	.byte	0x04, 0x2f
        /*001a*/ 	.short	(.L_6 - .L_5)
	.align		4
.L_5:
        /*001c*/ 	.word	index@(_Z16get_global_valuePi)
        /*0020*/ 	.word	0x00000008


	//----- nvinfo : EIATTR_FRAME_SIZE
	.align		4
.L_6:
        /*0024*/ 	.byte	0x04, 0x11
        /*0026*/ 	.short	(.L_8 - .L_7)
	.align		4
.L_7:
        /*0028*/ 	.word	index@(_Z16get_global_valuePi)
        /*002c*/ 	.word	0x00000000


	//----- nvinfo : EIATTR_MIN_STACK_SIZE
	.align		4
.L_8:
        /*0030*/ 	.byte	0x04, 0x12
        /*0032*/ 	.short	(.L_10 - .L_9)
	.align		4
.L_9:
        /*0034*/ 	.word	index@(_Z16get_global_valuePi)
        /*0038*/ 	.word	0x00000000


	//----- nvinfo : EIATTR_MIN_STACK_SIZE
	.align		4
.L_10:
        /*003c*/ 	.byte	0x04, 0x12
        /*003e*/ 	.short	(.L_12 - .L_11)
	.align		4
.L_11:
        /*0040*/ 	.word	index@(_Z16set_global_valuei)
        /*0044*/ 	.word	0x00000000
.L_12:


//--------------------- .nv.compat                --------------------------
	.section	.nv.compat,"",@"SHT_CUDA_COMPAT_INFO"
	.align	4
        /*0000*/ 	.byte	0x02, 0x09, 0x00, 0x00, 0x02, 0x02, 0x01, 0x00, 0x02, 0x05, 0x05, 0x00, 0x03, 0x07, 0x01, 0x01
        /*0010*/ 	.byte	0x02, 0x03, 0x00, 0x00, 0x02, 0x06, 0x01, 0x00, 0x04, 0x0b, 0x08, 0x00, 0x09, 0x00, 0x00, 0x00
        /*0020*/ 	.byte	0x00, 0x00, 0x00, 0x00


//--------------------- .nv.info._Z16get_global_valuePi --------------------------
	.section	.nv.info._Z16get_global_valuePi,"",@"SHT_CUDA_INFO"
	.sectionflags	@""
	.align	4


	//----- nvinfo : EIATTR_CUDA_API_VERSION
	.align		4
        /*0000*/ 	.byte	0x04, 0x37
        /*0002*/ 	.short	(.L_14 - .L_13)
.L_13:
        /*0004*/ 	.word	0x00000082


	//----- nvinfo : EIATTR_KPARAM_INFO
	.align		4
.L_14:
        /*0008*/ 	.byte	0x04, 0x17
        /*000a*/ 	.short	(.L_16 - .L_15)
.L_15:
        /*000c*/ 	.word	0x00000000
        /*0010*/ 	.short	0x0000
        /*0012*/ 	.short	0x0000
        /*0014*/ 	.byte	0x00, 0xf5, 0x21, 0x00


	//----- nvinfo : EIATTR_SPARSE_MMA_MASK
	.align		4
.L_16:
        /*0018*/ 	.byte	0x03, 0x50
        /*001a*/ 	.short	0x0000


	//----- nvinfo : EIATTR_MAXREG_COUNT
	.align		4
        /*001c*/ 	.byte	0x03, 0x1b
        /*001e*/ 	.short	0x00ff


	//----- nvinfo : EIATTR_MERCURY_ISA_VERSION
	.align		4
        /*0020*/ 	.byte	0x03, 0x5f
        /*0022*/ 	.short	0x0101


	//----- nvinfo : EIATTR_VRC_CTA_INIT_COUNT
	.align		4
        /*0024*/ 	.byte	0x02, 0x4a
	.zero		1
	.zero		1


	//----- nvinfo : EIATTR_EXIT_INSTR_OFFSETS
	.align		4
        /*0028*/ 	.byte	0x04, 0x1c
        /*002a*/ 	.short	(.L_18 - .L_17)


	//   ....[0]....
.L_17:
        /*002c*/ 	.word	0x00000040


	//   ....[1]....
        /*0030*/ 	.word	0x000000a0


	//----- nvinfo : EIATTR_CBANK_PARAM_SIZE
	.align		4
.L_18:
        /*0034*/ 	.byte	0x03, 0x19
        /*0036*/ 	.short	0x0008


	//----- nvinfo : EIATTR_PARAM_CBANK
	.align		4
        /*0038*/ 	.byte	0x04, 0x0a
        /*003a*/ 	.short	(.L_20 - .L_19)
	.align		4
.L_19:
        /*003c*/ 	.word	index@(.nv.constant0._Z16get_global_valuePi)
        /*0040*/ 	.short	0x0380
        /*0042*/ 	.short	0x0008


	//----- nvinfo : EIATTR_SW_WAR
	.align		4
.L_20:
        /*0044*/ 	.byte	0x04, 0x36
        /*0046*/ 	.short	(.L_22 - .L_21)
.L_21:
        /*0048*/ 	.word	0x00000008
.L_22:


//--------------------- .nv.info._Z16set_global_valuei --------------------------
	.section	.nv.info._Z16set_global_valuei,"",@"SHT_CUDA_INFO"
	.sectionflags	@""
	.align	4


	//----- nvinfo : EIATTR_CUDA_API_VERSION
	.align		4
        /*0000*/ 	.byte	0x04, 0x37
        /*0002*/ 	.short	(.L_24 - .L_23)
.L_23:
        /*0004*/ 	.word	0x00000082


	//----- nvinfo : EIATTR_KPARAM_INFO
	.align		4
.L_24:
        /*0008*/ 	.byte	0x04, 0x17
        /*000a*/ 	.short	(.L_26 - .L_25)
.L_25:
        /*000c*/ 	.word	0x00000000
        /*0010*/ 	.short	0x0000
        /*0012*/ 	.short	0x0000
        /*0014*/ 	.byte	0x00, 0xf0, 0x11, 0x00


	//----- nvinfo : EIATTR_SPARSE_MMA_MASK
	.align		4
.L_26:
        /*0018*/ 	.byte	0x03, 0x50
        /*001a*/ 	.short	0x0000


	//----- nvinfo : EIATTR_MAXREG_COUNT
	.align		4
        /*001c*/ 	.byte	0x03, 0x1b
        /*001e*/ 	.short	0x00ff


	//----- nvinfo : EIATTR_MERCURY_ISA_VERSION
	.align		4
        /*0020*/ 	.byte	0x03, 0x5f
        /*0022*/ 	.short	0x0101


	//----- nvinfo : EIATTR_VRC_CTA_INIT_COUNT
	.align		4
        /*0024*/ 	.byte	0x02, 0x4a
	.zero		1
	.zero		1


	//----- nvinfo : EIATTR_EXIT_INSTR_OFFSETS
	.align		4
        /*0028*/ 	.byte	0x04, 0x1c
        /*002a*/ 	.short	(.L_28 - .L_27)


	//   ....[0]....
.L_27:
        /*002c*/ 	.word	0x00000040


	//   ....[1]....
        /*0030*/ 	.word	0x00000090


	//----- nvinfo : EIATTR_CBANK_PARAM_SIZE
	.align		4
.L_28:
        /*0034*/ 	.byte	0x03, 0x19
        /*0036*/ 	.short	0x0004


	//----- nvinfo : EIATTR_PARAM_CBANK
	.align		4
        /*0038*/ 	.byte	0x04, 0x0a
        /*003a*/ 	.short	(.L_30 - .L_29)
	.align		4
.L_29:
        /*003c*/ 	.word	index@(.nv.constant0._Z16set_global_valuei)
        /*0040*/ 	.short	0x0380
        /*0042*/ 	.short	0x0004


	//----- nvinfo : EIATTR_SW_WAR
	.align		4
.L_30:
        /*0044*/ 	.byte	0x04, 0x36
        /*0046*/ 	.short	(.L_32 - .L_31)
.L_31:
        /*0048*/ 	.word	0x00000008
.L_32:


//--------------------- .nv.callgraph             --------------------------
	.section	.nv.callgraph,"",@"SHT_CUDA_CALLGRAPH"
	.align	4
	.sectionentsize	8
	.align		4
        /*0000*/ 	.word	0x00000000
	.align		4
        /*0004*/ 	.word	0xffffffff
	.align		4
        /*0008*/ 	.word	0x00000000
	.align		4
        /*000c*/ 	.word	0xfffffffe
	.align		4
        /*0010*/ 	.word	0x00000000
	.align		4
        /*0014*/ 	.word	0xfffffffd
	.align		4
        /*0018*/ 	.word	0x00000000
	.align		4
        /*001c*/ 	.word	0xfffffffc


//--------------------- .nv.constant4             --------------------------
	.section	.nv.constant4,"a",@progbits
	.align	8
	.align		8
.nv.constant4:
        /*0000*/ 	.dword	d_global


//--------------------- .text._Z16get_global_valuePi --------------------------
	.section	.text._Z16get_global_valuePi,"ax",@progbits
	.align	128
        .global         _Z16get_global_valuePi
        .type           _Z16get_global_valuePi,@function
        .size           _Z16get_global_valuePi,(.L_x_2 - _Z16get_global_valuePi)
        .other          _Z16get_global_valuePi,@"STO_CUDA_ENTRY STV_DEFAULT"
_Z16get_global_valuePi:
.text._Z16get_global_valuePi:
[----:B------:R-:W-:Y:S01]  /*0000*/  LDC R1, c[0x0][0x37c] ;  /* 0x0000df00ff017b82 */ /* 0x000fe20000000800 */
[----:B------:R-:W0:Y:S07]  /*0010*/  S2R R0, SR_TID.X ;  /* 0x0000000000007919 */ /* 0x000e2e0000002100 */
[----:B------:R-:W0:Y:S02]  /*0020*/  S2UR UR4, SR_CTAID.X ;  /* 0x00000000000479c3 */ /* 0x000e240000002500 */
[----:B0-----:R-:W-:-:S13]  /*0030*/  LOP3.LUT P0, RZ, R0, UR4, RZ, 0xfc, !PT ;  /* 0x0000000400ff7c12 */ /* 0x001fda000f80fcff */
[----:B------:R-:W-:Y:S05]  /*0040*/  @P0 EXIT ;  /* 0x000000000000094d */ /* 0x000fea0003800000 */
[----:B------:R-:W0:Y:S01]  /*0050*/  LDC.64 R2, c[0x4][RZ] ;  /* 0x01000000ff027b82 */ /* 0x000e220000000a00 */
[----:B------:R-:W0:Y:S02]  /*0060*/  LDCU.64 UR4, c[0x0][0x358] ;  /* 0x00006b00ff0477ac */ /* 0x000e240008000a00 */
[----:B0-----:R-:W2:Y:S05]  /*0070*/  LDG.E R3, desc[UR4][R2.64] ;  /* 0x0000000402037981 */ /* 0x001eaa000c1e1900 */
[----:B------:R-:W2:Y:S02]  /*0080*/  LDC.64 R4, c[0x0][0x380] ;  /* 0x0000e000ff047b82 */ /* 0x000ea40000000a00 */
[----:B--2---:R-:W-:Y:S01]  /*0090*/  STG.E desc[UR4][R4.64], R3 ;  /* 0x0000000304007986 */ /* 0x004fe2000c101904 */
[----:B------:R-:W-:Y:S05]  /*00a0*/  EXIT ;  /* 0x000000000000794d */ /* 0x000fea0003800000 */
.L_x_0:
[----:B------:R-:W-:-:S00]  /*00b0*/  BRA `(.L_x_0) ;  /* 0xfffffffc00fc7947 */ /* 0x000fc0000383ffff */
[----:B------:R-:W-:-:S00]  /*00c0*/  NOP ;  /* 0x0000000000007918 */ /* 0x000fc00000000000 */
        /* <DEDUP_REMOVED lines=11> */
.L_x_2:


//--------------------- .text._Z16set_global_valuei --------------------------
	.section	.text._Z16set_global_valuei,"ax",@progbits
	.align	128
        .global         _Z16set_global_valuei
        .type           _Z16set_global_valuei,@function
        .size           _Z16set_global_valuei,(.L_x_3 - _Z16set_global_valuei)
        .other          _Z16set_global_valuei,@"STO_CUDA_ENTRY STV_DEFAULT"
_Z16set_global_valuei:
.text._Z16set_global_valuei:
[----:B------:R-:W-:Y:S01]  /*0000*/  LDC R1, c[0x0][0x37c] ;  /* 0x0000df00ff017b82 */ /* 0x000fe20000000800 */
[----:B------:R-:W0:Y:S07]  /*0010*/  S2R R0, SR_TID.X ;  /* 0x0000000000007919 */ /* 0x000e2e0000002100 */
[----:B------:R-:W0:Y:S02]  /*0020*/  S2UR UR4, SR_CTAID.X ;  /* 0x00000000000479c3 */ /* 0x000e240000002500 */
[----:B0-----:R-:W-:-:S13]  /*0030*/  LOP3.LUT P0, RZ, R0, UR4, RZ, 0xfc, !PT ;  /* 0x0000000400ff7c12 */ /* 0x001fda000f80fcff */
[----:B------:R-:W-:Y:S05]  /*0040*/  @P0 EXIT ;  /* 0x000000000000094d */ /* 0x000fea0003800000 */
[----:B------:R-:W0:Y:S01]  /*0050*/  LDC R5, c[0x0][0x380] ;  /* 0x0000e000ff057b82 */ /* 0x000e220000000800 */
[----:B------:R-:W0:Y:S07]  /*0060*/  LDCU.64 UR4, c[0x0][0x358] ;  /* 0x00006b00ff0477ac */ /* 0x000e2e0008000a00 */
[----:B------:R-:W0:Y:S02]  /*0070*/  LDC.64 R2, c[0x4][RZ] ;  /* 0x01000000ff027b82 */ /* 0x000e240000000a00 */
[----:B0-----:R-:W-:Y:S01]  /*0080*/  STG.E desc[UR4][R2.64], R5 ;  /* 0x0000000502007986 */ /* 0x001fe2000c101904 */
[----:B------:R-:W-:Y:S05]  /*0090*/  EXIT ;  /* 0x000000000000794d */ /* 0x000fea0003800000 */
.L_x_1:
        /* <DEDUP_REMOVED lines=14> */
.L_x_3:


//--------------------- .nv.shared.reserved.0     --------------------------
	.section	.nv.shared.reserved.0,"aw",@nobits
	.weak		__nv_reservedSMEM_offset_0_alias
	.size		__nv_reservedSMEM_offset_0_alias, 0, 64
	.other		__nv_reservedSMEM_offset_0_alias,@"STO_CUDA_RESERVED_SHARED STV_DEFAULT"
__nv_reservedSMEM_offset_0_alias:
	.zero		0
	.zero		64


//--------------------- .nv.global                --------------------------
	.section	.nv.global,"aw",@nobits
	.align	4
.nv.global:
	.type		d_global,@object
	.size		d_global,(.L_0 - d_global)
d_global:
	.zero		4
.L_0:


//--------------------- .nv.constant0._Z16get_global_valuePi --------------------------
	.section	.nv.constant0._Z16get_global_valuePi,"a",@progbits
	.sectionflags	@""
	.align	4
.nv.constant0._Z16get_global_valuePi:
	.zero		904


//--------------------- .nv.constant0._Z16set_global_valuei --------------------------
	.section	.nv.constant0._Z16set_global_valuei,"a",@progbits
	.sectionflags	@""
	.align	4
.nv.constant0._Z16set_global_valuei:
	.zero		900


//--------------------- SYMBOLS --------------------------

	.type		.nv.reservedSmem.offset0,@object
	.size		.nv.reservedSmem.offset0,0x4
